	.headerflags	@"EF_CUDA_TEXMODE_UNIFIED EF_CUDA_64BIT_ADDRESS EF_CUDA_ACCELERATORS EF_CUDA_SM90 EF_CUDA_VIRTUAL_SM(EF_CUDA_SM90)"
	.elftype	@"ET_EXEC"


//--------------------- .nv.info                  --------------------------
	.section	.nv.info,"",@"SHT_CUDA_INFO"
	.align	4


	//----- nvinfo : EIATTR_REGCOUNT
	.align		4
        /*0000*/ 	.byte	0x04, 0x2f
        /*0002*/ 	.short	(.L_3 - .L_2)
	.align		4
.L_2:
        /*0004*/ 	.word	index@(triton_poi_fused__native_batch_norm_legit_no_training_47)
        /*0008*/ 	.word	0x00000012


	//----- nvinfo : EIATTR_MIN_STACK_SIZE
	.align		4
.L_3:
        /*000c*/ 	.byte	0x04, 0x12
        /*000e*/ 	.short	(.L_5 - .L_4)
	.align		4
.L_4:
        /*0010*/ 	.word	index@(triton_poi_fused__native_batch_norm_legit_no_training_47)
        /*0014*/ 	.word	0x00000000


	//----- nvinfo : EIATTR_FRAME_SIZE
	.align		4
.L_5:
        /*0018*/ 	.byte	0x04, 0x11
        /*001a*/ 	.short	(.L_7 - .L_6)
	.align		4
.L_6:
        /*001c*/ 	.word	index@(triton_poi_fused__native_batch_norm_legit_no_training_47)
        /*0020*/ 	.word	0x00000000


	//----- nvinfo : EIATTR_MIN_STACK_SIZE
	.align		4
.L_7:
        /*0024*/ 	.byte	0x04, 0x12
        /*0026*/ 	.short	(.L_9 - .L_8)
	.align		4
.L_8:
        /*0028*/ 	.word	index@(triton_poi_fused__native_batch_norm_legit_no_training_47)
        /*002c*/ 	.word	0x00000000
.L_9:


//--------------------- .nv.info.triton_poi_fused__native_batch_norm_legit_no_training_47 --------------------------
	.section	.nv.info.triton_poi_fused__native_batch_norm_legit_no_training_47,"",@"SHT_CUDA_INFO"
	.sectionflags	@""
	.align	4


	//----- nvinfo : EIATTR_CUDA_API_VERSION
	.align		4
        /*0000*/ 	.byte	0x04, 0x37
        /*0002*/ 	.short	(.L_11 - .L_10)
.L_10:
        /*0004*/ 	.word	0x0000007c


	//----- nvinfo : EIATTR_KPARAM_INFO
	.align		4
.L_11:
        /*0008*/ 	.byte	0x04, 0x17
        /*000a*/ 	.short	(.L_13 - .L_12)
.L_12:
        /*000c*/ 	.word	0x00000000
        /*0010*/ 	.short	0x0006
        /*0012*/ 	.short	0x0030
        /*0014*/ 	.byte	0x00, 0xf0, 0x11, 0x00


	//----- nvinfo : EIATTR_KPARAM_INFO
	.align		4
.L_13:
        /*0018*/ 	.byte	0x04, 0x17
        /*001a*/ 	.short	(.L_15 - .L_14)
.L_14:
        /*001c*/ 	.word	0x00000000
        /*0020*/ 	.short	0x0005
        /*0022*/ 	.short	0x0028
        /*0024*/ 	.byte	0x00, 0xf4, 0x21, 0x00


	//----- nvinfo : EIATTR_KPARAM_INFO
	.align		4
.L_15:
        /*0028*/ 	.byte	0x04, 0x17
        /*002a*/ 	.short	(.L_17 - .L_16)
.L_16:
        /*002c*/ 	.word	0x00000000
        /*0030*/ 	.short	0x0004
        /*0032*/ 	.short	0x0020
        /*0034*/ 	.byte	0x00, 0xf4, 0x21, 0x00


	//----- nvinfo : EIATTR_KPARAM_INFO
	.align		4
.L_17:
        /*0038*/ 	.byte	0x04, 0x17
        /*003a*/ 	.short	(.L_19 - .L_18)
.L_18:
        /*003c*/ 	.word	0x00000000
        /*0040*/ 	.short	0x0003
        /*0042*/ 	.short	0x0018
        /*0044*/ 	.byte	0x00, 0xf4, 0x21, 0x00


	//----- nvinfo : EIATTR_KPARAM_INFO
	.align		4
.L_19:
        /*0048*/ 	.byte	0x04, 0x17
        /*004a*/ 	.short	(.L_21 - .L_20)
.L_20:
        /*004c*/ 	.word	0x00000000
        /*0050*/ 	.short	0x0002
        /*0052*/ 	.short	0x0010
        /*0054*/ 	.byte	0x00, 0xf4, 0x21, 0x00


	//----- nvinfo : EIATTR_KPARAM_INFO
	.align		4
.L_21:
        /*0058*/ 	.byte	0x04, 0x17
        /*005a*/ 	.short	(.L_23 - .L_22)
.L_22:
        /*005c*/ 	.word	0x00000000
        /*0060*/ 	.short	0x0001
        /*0062*/ 	.short	0x0008
        /*0064*/ 	.byte	0x00, 0xf4, 0x21, 0x00


	//----- nvinfo : EIATTR_KPARAM_INFO
	.align		4
.L_23:
        /*0068*/ 	.byte	0x04, 0x17
        /*006a*/ 	.short	(.L_25 - .L_24)
.L_24:
        /*006c*/ 	.word	0x00000000
        /*0070*/ 	.short	0x0000
        /*0072*/ 	.short	0x0000
        /*0074*/ 	.byte	0x00, 0xf4, 0x21, 0x00


	//----- nvinfo : EIATTR_SPARSE_MMA_MASK
	.align		4
.L_25:
        /*0078*/ 	.byte	0x03, 0x50
        /*007a*/ 	.short	0x0000


	//----- nvinfo : EIATTR_MAXREG_COUNT
	.align		4
        /*007c*/ 	.byte	0x03, 0x1b
        /*007e*/ 	.short	0x00ff


	//----- nvinfo : EIATTR_EXIT_INSTR_OFFSETS
	.align		4
        /*0080*/ 	.byte	0x04, 0x1c
        /*0082*/ 	.short	(.L_27 - .L_26)


	//   ....[0]....
.L_26:
        /*0084*/ 	.word	0x000002d0


	//   ....[1]....
        /*0088*/ 	.word	0x000002f0


	//----- nvinfo : EIATTR_REQNTID
	.align		4
.L_27:
        /*008c*/ 	.byte	0x04, 0x10
        /*008e*/ 	.short	(.L_29 - .L_28)
.L_28:
        /*0090*/ 	.word	0x00000080
        /*0094*/ 	.word	0x00000001
        /*0098*/ 	.word	0x00000001


	//----- nvinfo : EIATTR_CBANK_PARAM_SIZE
	.align		4
.L_29:
        /*009c*/ 	.byte	0x03, 0x19
        /*009e*/ 	.short	0x0034


	//----- nvinfo : EIATTR_PARAM_CBANK
	.align		4
        /*00a0*/ 	.byte	0x04, 0x0a
        /*00a2*/ 	.short	(.L_31 - .L_30)
	.align		4
.L_30:
        /*00a4*/ 	.word	index@(.nv.constant0.triton_poi_fused__native_batch_norm_legit_no_training_47)
        /*00a8*/ 	.short	0x0210
        /*00aa*/ 	.short	0x0034


	//----- nvinfo : EIATTR_SW_WAR
	.align		4
.L_31:
        /*00ac*/ 	.byte	0x04, 0x36
        /*00ae*/ 	.short	(.L_33 - .L_32)
.L_32:
        /*00b0*/ 	.word	0x00000008
.L_33:


//--------------------- .nv.callgraph             --------------------------
	.section	.nv.callgraph,"",@"SHT_CUDA_CALLGRAPH"
	.align	4
	.sectionentsize	8
	.align		4
        /*0000*/ 	.word	0x00000000
	.align		4
        /*0004*/ 	.word	0xffffffff
	.align		4
        /*0008*/ 	.word	0x00000000
	.align		4
        /*000c*/ 	.word	0xfffffffe
	.align		4
        /*0010*/ 	.word	0x00000000
	.align		4
        /*0014*/ 	.word	0xfffffffd
	.align		4
        /*0018*/ 	.word	0x00000000
	.align		4
        /*001c*/ 	.word	0xfffffffc


//--------------------- .nv.constant4             --------------------------
	.section	.nv.constant4,"a",@progbits
	.align	8
	.align		8
.nv.constant4:
        /*0000*/ 	.dword	_$_str
	.align		8
        /*0008*/ 	.dword	_$_str_$_2


//--------------------- .text.triton_poi_fused__native_batch_norm_legit_no_training_47 --------------------------
	.section	.text.triton_poi_fused__native_batch_norm_legit_no_training_47,"ax",@progbits
	.align	128
        .global         triton_poi_fused__native_batch_norm_legit_no_training_47
        .type           triton_poi_fused__native_batch_norm_legit_no_training_47,@function
        .size           triton_poi_fused__native_batch_norm_legit_no_training_47,(.L_x_1 - triton_poi_fused__native_batch_norm_legit_no_training_47)
        .other          triton_poi_fused__native_batch_norm_legit_no_training_47,@"STO_CUDA_ENTRY STV_DEFAULT"
triton_poi_fused__native_batch_norm_legit_no_training_47:
.text.triton_poi_fused__native_batch_norm_legit_no_training_47:
[----:B------:R-:W0:Y:S01]  /*0000*/  LDC R1, c[0x0][0x28] ;  /* 0x00000a00ff017b82 */ /* 0x000e220000000800 */
[----:B------:R-:W1:Y:S07]  /*0010*/  S2R R0, SR_TID.X ;  /* 0x0000000000007919 */ /* 0x000e6e0000002100 */
[----:B------:R-:W2:Y:S01]  /*0020*/  LDC.64 R8, c[0x0][0x220] ;  /* 0x00008800ff087b82 */ /* 0x000ea20000000a00 */
[----:B------:R-:W-:Y:S01]  /*0030*/  HFMA2.MMA R14, -RZ, RZ, 0, 0 ;  /* 0x00000000ff0e7435 */ /* 0x000fe200000001ff */
[----:B------:R-:W-:Y:S01]  /*0040*/  ULDC.64 UR4, c[0x0][0x208] ;  /* 0x0000820000047ab9 */ /* 0x000fe20000000a00 */
[----:B------:R-:W3:Y:S05]  /*0050*/  S2R R3, SR_CTAID.X ;  /* 0x0000000000037919 */ /* 0x000eea0000002500 */
[----:B------:R-:W4:Y:S08]  /*0060*/  LDC.64 R4, c[0x0][0x210] ;  /* 0x00008400ff047b82 */ /* 0x000f300000000a00 */
[----:B------:R-:W5:Y:S08]  /*0070*/  LDC.64 R6, c[0x0][0x218] ;  /* 0x00008600ff067b82 */ /* 0x000f700000000a00 */
[----:B------:R-:W5:Y:S01]  /*0080*/  LDC.64 R10, c[0x0][0x228] ;  /* 0x00008a00ff0a7b82 */ /* 0x000f620000000a00 */
[----:B-1----:R-:W-:-:S07]  /*0090*/  LOP3.LUT R0, R0, 0x7f, RZ, 0xc0, !PT ;  /* 0x0000007f00007812 */ /* 0x002fce00078ec0ff */
[----:B------:R-:W1:Y:S01]  /*00a0*/  LDC.64 R12, c[0x0][0x230] ;  /* 0x00008c00ff0c7b82 */ /* 0x000e620000000a00 */
[----:B---3--:R-:W-:-:S04]  /*00b0*/  LEA R0, R3, R0, 0x7 ;  /* 0x0000000003007211 */ /* 0x008fc800078e38ff */
[C---:B------:R-:W-:Y:S01]  /*00c0*/  ISETP.GE.AND P2, PT, R0.reuse, 0x2400, PT ;  /* 0x000024000000780c */ /* 0x040fe20003f46270 */
[----:B------:R-:W-:-:S05]  /*00d0*/  IMAD.HI R2, R0, 0x38e38e39, RZ ;  /* 0x38e38e3900027827 */ /* 0x000fca00078e02ff */
[----:B------:R-:W-:-:S04]  /*00e0*/  SHF.R.U32.HI R3, RZ, 0x1f, R2 ;  /* 0x0000001fff037819 */ /* 0x000fc80000011602 */
[----:B------:R-:W-:-:S05]  /*00f0*/  LEA.HI.SX32 R3, R2, R3, 0x19 ;  /* 0x0000000302037211 */ /* 0x000fca00078fcaff */
[----:B------:R-:W-:-:S04]  /*0100*/  IMAD R15, R3, -0x240, R0 ;  /* 0xfffffdc0030f7824 */ /* 0x000fc800078e0200 */
[----:B--2---:R-:W-:-:S05]  /*0110*/  IMAD.WIDE R8, R15, 0x4, R8 ;  /* 0x000000040f087825 */ /* 0x004fca00078e0208 */
[----:B------:R2:W3:Y:S01]  /*0120*/  @!P2 LDG.E.EL R14, desc[UR4][R8.64] ;  /* 0x00000004080ea981 */ /* 0x0004e2000c2e1900 */
[----:B------:R-:W-:Y:S01]  /*0130*/  CS2R R2, SRZ ;  /* 0x0000000000027805 */ /* 0x000fe2000001ff00 */
[----:B----4-:R-:W-:-:S04]  /*0140*/  IMAD.WIDE R4, R0, 0x4, R4 ;  /* 0x0000000400047825 */ /* 0x010fc800078e0204 */
[C---:B-----5:R-:W-:Y:S01]  /*0150*/  IMAD.WIDE R6, R15.reuse, 0x4, R6 ;  /* 0x000000040f067825 */ /* 0x060fe200078e0206 */
[----:B------:R4:W5:Y:S03]  /*0160*/  @!P2 LDG.E R2, desc[UR4][R4.64] ;  /* 0x000000040402a981 */ /* 0x000966000c1e1900 */
[C---:B0-2---:R-:W-:Y:S01]  /*0170*/  IMAD.WIDE R8, R15.reuse, 0x4, R10 ;  /* 0x000000040f087825 */ /* 0x045fe200078e020a */
[----:B------:R0:W5:Y:S03]  /*0180*/  @!P2 LDG.E.EL R3, desc[UR4][R6.64] ;  /* 0x000000040603a981 */ /* 0x000166000c2e1900 */
[----:B-1----:R-:W-:Y:S01]  /*0190*/  IMAD.WIDE R10, R15, 0x4, R12 ;  /* 0x000000040f0a7825 */ /* 0x002fe200078e020c */
[----:B------:R-:W-:Y:S01]  /*01a0*/  CS2R R12, SRZ ;  /* 0x00000000000c7805 */ /* 0x000fe2000001ff00 */
[----:B----4-:R-:W1:Y:S05]  /*01b0*/  LDC.64 R4, c[0x0][0x238] ;  /* 0x00008e00ff047b82 */ /* 0x010e6a0000000a00 */
[----:B------:R-:W2:Y:S04]  /*01c0*/  @!P2 LDG.E.EL R12, desc[UR4][R8.64] ;  /* 0x00000004080ca981 */ /* 0x000ea8000c2e1900 */
[----:B------:R-:W2:Y:S01]  /*01d0*/  @!P2 LDG.E.EL R13, desc[UR4][R10.64] ;  /* 0x000000040a0da981 */ /* 0x000ea2000c2e1900 */
[----:B0-----:R-:W-:Y:S01]  /*01e0*/  MOV R6, 0x3e800000 ;  /* 0x3e80000000067802 */ /* 0x001fe20000000f00 */
[----:B---3--:R-:W-:-:S04]  /*01f0*/  FADD R14, R14, 9.9999997473787516356e-06 ;  /* 0x3727c5ac0e0e7421 */ /* 0x008fc80000000000 */
[----:B------:R-:W0:Y:S01]  /*0200*/  MUFU.SQRT R15, R14 ;  /* 0x0000000e000f7308 */ /* 0x000e220000002000 */
[----:B-----5:R-:W-:Y:S01]  /*0210*/  FADD R2, -R3, R2 ;  /* 0x0000000203027221 */ /* 0x020fe20000000100 */
[C---:B0-----:R-:W-:Y:S02]  /*0220*/  FSETP.GT.AND P0, PT, R15.reuse, 8.50705917302346158658e+37, PT ;  /* 0x7e8000000f00780b */ /* 0x041fe40003f04000 */
[----:B------:R-:W-:Y:S02]  /*0230*/  FSETP.GEU.AND P1, PT, R15, 1.175494350822287508e-38, PT ;  /* 0x008000000f00780b */ /* 0x000fe40003f2e000 */
[----:B------:R-:W-:-:S09]  /*0240*/  FSEL R6, R6, 1, P0 ;  /* 0x3f80000006067808 */ /* 0x000fd20000000000 */
[----:B------:R-:W-:Y:S02]  /*0250*/  @P0 FMUL R15, R15, 0.25 ;  /* 0x3e8000000f0f0820 */ /* 0x000fe40000400000 */
[----:B------:R-:W-:Y:S02]  /*0260*/  @!P1 FMUL R6, R6, 16777216 ;  /* 0x4b80000006069820 */ /* 0x000fe40000400000 */
[----:B------:R-:W-:-:S06]  /*0270*/  @!P1 FMUL R15, R15, 16777216 ;  /* 0x4b8000000f0f9820 */ /* 0x000fcc0000400000 */
[----:B------:R-:W0:Y:S02]  /*0280*/  MUFU.RCP R15, R15 ;  /* 0x0000000f000f7308 */ /* 0x000e240000001000 */
[----:B0-----:R-:W-:-:S04]  /*0290*/  FMUL R3, R15, R6 ;  /* 0x000000060f037220 */ /* 0x001fc80000400000 */
[----:B------:R-:W-:Y:S01]  /*02a0*/  FMUL R6, R2, R3 ;  /* 0x0000000302067220 */ /* 0x000fe20000400000 */
[----:B-1----:R-:W-:-:S04]  /*02b0*/  IMAD.WIDE R2, R0, 0x4, R4 ;  /* 0x0000000400027825 */ /* 0x002fc800078e0204 */
[----:B--2---:R-:W-:Y:S01]  /*02c0*/  FFMA R13, R6, R12, R13 ;  /* 0x0000000c060d7223 */ /* 0x004fe2000000000d */
[----:B------:R-:W-:Y:S06]  /*02d0*/  @P2 EXIT ;  /* 0x000000000000294d */ /* 0x000fec0003800000 */
[----:B------:R-:W-:Y:S01]  /*02e0*/  STG.E desc[UR4][R2.64], R13 ;  /* 0x0000000d02007986 */ /* 0x000fe2000c101904 */
[----:B------:R-:W-:Y:S05]  /*02f0*/  EXIT ;  /* 0x000000000000794d */ /* 0x000fea0003800000 */
.L_x_0:
[----:B------:R-:W-:-:S00]  /*0300*/  BRA `(.L_x_0) ;  /* 0xfffffffc00fc7947 */ /* 0x000fc0000383ffff */
[----:B------:R-:W-:-:S00]  /*0310*/  NOP ;  /* 0x0000000000007918 */ /* 0x000fc00000000000 */
        /* <DEDUP_REMOVED lines=14> */
.L_x_1:


//--------------------- .nv.global.init           --------------------------
	.section	.nv.global.init,"aw",@progbits
.nv.global.init:
	.type		_$_str,@object
	.size		_$_str,(_$_str_$_2 - _$_str)
_$_str:
        /*0000*/ 	.byte	0x5f, 0x5f, 0x43, 0x55, 0x44, 0x41, 0x5f, 0x46, 0x54, 0x5a, 0x00
	.type		_$_str_$_2,@object
	.size		_$_str_$_2,(.L_1 - _$_str_$_2)
_$_str_$_2:
        /*000b*/ 	.byte	0x5f, 0x5f, 0x43, 0x55, 0x44, 0x41, 0x5f, 0x50, 0x52, 0x45, 0x43, 0x5f, 0x53, 0x51, 0x52, 0x54
        /*001b*/ 	.byte	0x00
.L_1:


//--------------------- .nv.constant0.triton_poi_fused__native_batch_norm_legit_no_training_47 --------------------------
	.section	.nv.constant0.triton_poi_fused__native_batch_norm_legit_no_training_47,"a",@progbits
	.sectionflags	@""
	.align	4
.nv.constant0.triton_poi_fused__native_batch_norm_legit_no_training_47:
	.zero		580
